//
// Generated by NVIDIA NVVM Compiler
//
// Compiler Build ID: CL-36424714
// Cuda compilation tools, release 13.0, V13.0.88
// Based on NVVM 20.0.0
//

.version 9.0
.target sm_100
.address_size 64

	// .globl	_Z6vecaddPKiS0_Pi

.visible .entry _Z6vecaddPKiS0_Pi(
	.param .u64 .ptr .align 1 _Z6vecaddPKiS0_Pi_param_0,
	.param .u64 .ptr .align 1 _Z6vecaddPKiS0_Pi_param_1,
	.param .u64 .ptr .align 1 _Z6vecaddPKiS0_Pi_param_2
)
{
	.reg .b32 	%r<8>;
	.reg .b64 	%rd<11>;

	ld.param.u64 	%rd1, [_Z6vecaddPKiS0_Pi_param_0];
	ld.param.u64 	%rd2, [_Z6vecaddPKiS0_Pi_param_1];
	ld.param.u64 	%rd3, [_Z6vecaddPKiS0_Pi_param_2];
	cvta.to.global.u64 	%rd4, %rd3;
	cvta.to.global.u64 	%rd5, %rd2;
	cvta.to.global.u64 	%rd6, %rd1;
	mov.u32 	%r1, %ctaid.x;
	mov.u32 	%r2, %tid.x;
	mov.u32 	%r3, %ntid.x;
	mad.lo.s32 	%r4, %r1, %r3, %r2;
	mul.wide.u32 	%rd7, %r4, 4;
	add.s64 	%rd8, %rd6, %rd7;
	ld.global.u32 	%r5, [%rd8];
	add.s64 	%rd9, %rd5, %rd7;
	ld.global.u32 	%r6, [%rd9];
	add.s32 	%r7, %r6, %r5;
	add.s64 	%rd10, %rd4, %rd7;
	st.global.u32 	[%rd10], %r7;
	ret;

}


// ===== COMPILED SASS (sm_100) =====

	.target	sm_100

	.elftype	@"ET_EXEC"


//--------------------- .note.nv.tkinfo           --------------------------
	.section	.note.nv.tkinfo,"",@"SHT_NOTE"
	.sectionflags	@"SHF_NOTE_NV_TKINFO"
	.tkinfo
        /*0018*/ 	.word	0x00000002
        /*0030*/ 	.string	""
        /*0030*/ 	.string	"ptxas"
        /*0030*/ 	.string	"Cuda compilation tools, release 13.0, V13.0.88"
        /*0030*/ 	.string	"Build cuda_13.0.r13.0/compiler.36424714_0"
        /*0030*/ 	.string	"-arch sm_100 -m 64 "



//--------------------- .note.nv.cuinfo           --------------------------
	.section	.note.nv.cuinfo,"",@"SHT_NOTE"
	.sectionflags	@"SHF_NOTE_NV_CUINFO"
        /*0018*/ 	.short	0x0002
        /*001a*/ 	.short	0x0064
        /*001c*/ 	.short	0x0082
	.zero		2


//--------------------- .nv.info                  --------------------------
	.section	.nv.info,"",@"SHT_CUDA_INFO"
	.align	4


	//----- nvinfo : EIATTR_REGCOUNT
	.align		4
        /*0000*/ 	.byte	0x04, 0x2f
        /*0002*/ 	.short	(.L_1 - .L_0)
	.align		4
.L_0:
        /*0004*/ 	.word	index@(_Z6vecaddPKiS0_Pi)
        /*0008*/ 	.word	0x0000000c


	//----- nvinfo : EIATTR_FRAME_SIZE
	.align		4
.L_1:
        /*000c*/ 	.byte	0x04, 0x11
        /*000e*/ 	.short	(.L_3 - .L_2)
	.align		4
.L_2:
        /*0010*/ 	.word	index@(_Z6vecaddPKiS0_Pi)
        /*0014*/ 	.word	0x00000000


	//----- nvinfo : EIATTR_MIN_STACK_SIZE
	.align		4
.L_3:
        /*0018*/ 	.byte	0x04, 0x12
        /*001a*/ 	.short	(.L_5 - .L_4)
	.align		4
.L_4:
        /*001c*/ 	.word	index@(_Z6vecaddPKiS0_Pi)
        /*0020*/ 	.word	0x00000000
.L_5:


//--------------------- .nv.compat                --------------------------
	.section	.nv.compat,"",@"SHT_CUDA_COMPAT_INFO"
	.align	4
        /*0000*/ 	.byte	0x02, 0x09, 0x00, 0x00, 0x02, 0x02, 0x01, 0x00, 0x02, 0x05, 0x05, 0x00, 0x03, 0x07, 0x01, 0x01
        /*0010*/ 	.byte	0x02, 0x03, 0x00, 0x00, 0x02, 0x06, 0x01, 0x00, 0x04, 0x0b, 0x08, 0x00, 0x09, 0x00, 0x00, 0x00
        /*0020*/ 	.byte	0x00, 0x00, 0x00, 0x00


//--------------------- .nv.info._Z6vecaddPKiS0_Pi --------------------------
	.section	.nv.info._Z6vecaddPKiS0_Pi,"",@"SHT_CUDA_INFO"
	.sectionflags	@""
	.align	4


	//----- nvinfo : EIATTR_CUDA_API_VERSION
	.align		4
        /*0000*/ 	.byte	0x04, 0x37
        /*0002*/ 	.short	(.L_7 - .L_6)
.L_6:
        /*0004*/ 	.word	0x00000082


	//----- nvinfo : EIATTR_KPARAM_INFO
	.align		4
.L_7:
        /*0008*/ 	.byte	0x04, 0x17
        /*000a*/ 	.short	(.L_9 - .L_8)
.L_8:
        /*000c*/ 	.word	0x00000000
        /*0010*/ 	.short	0x0002
        /*0012*/ 	.short	0x0010
        /*0014*/ 	.byte	0x00, 0xf5, 0x21, 0x00


	//----- nvinfo : EIATTR_KPARAM_INFO
	.align		4
.L_9:
        /*0018*/ 	.byte	0x04, 0x17
        /*001a*/ 	.short	(.L_11 - .L_10)
.L_10:
        /*001c*/ 	.word	0x00000000
        /*0020*/ 	.short	0x0001
        /*0022*/ 	.short	0x0008
        /*0024*/ 	.byte	0x00, 0xf5, 0x21, 0x00


	//----- nvinfo : EIATTR_KPARAM_INFO
	.align		4
.L_11:
        /*0028*/ 	.byte	0x04, 0x17
        /*002a*/ 	.short	(.L_13 - .L_12)
.L_12:
        /*002c*/ 	.word	0x00000000
        /*0030*/ 	.short	0x0000
        /*0032*/ 	.short	0x0000
        /*0034*/ 	.byte	0x00, 0xf5, 0x21, 0x00


	//----- nvinfo : EIATTR_SPARSE_MMA_MASK
	.align		4
.L_13:
        /*0038*/ 	.byte	0x03, 0x50
        /*003a*/ 	.short	0x0000


	//----- nvinfo : EIATTR_MAXREG_COUNT
	.align		4
        /*003c*/ 	.byte	0x03, 0x1b
        /*003e*/ 	.short	0x00ff


	//----- nvinfo : EIATTR_MERCURY_ISA_VERSION
	.align		4
        /*0040*/ 	.byte	0x03, 0x5f
        /*0042*/ 	.short	0x0101


	//----- nvinfo : EIATTR_VRC_CTA_INIT_COUNT
	.align		4
        /*0044*/ 	.byte	0x02, 0x4a
	.zero		1
	.zero		1


	//----- nvinfo : EIATTR_EXIT_INSTR_OFFSETS
	.align		4
        /*0048*/ 	.byte	0x04, 0x1c
        /*004a*/ 	.short	(.L_15 - .L_14)


	//   ....[0]....
.L_14:
        /*004c*/ 	.word	0x00000100


	//----- nvinfo : EIATTR_CBANK_PARAM_SIZE
	.align		4
.L_15:
        /*0050*/ 	.byte	0x03, 0x19
        /*0052*/ 	.short	0x0018


	//----- nvinfo : EIATTR_PARAM_CBANK
	.align		4
        /*0054*/ 	.byte	0x04, 0x0a
        /*0056*/ 	.short	(.L_17 - .L_16)
	.align		4
.L_16:
        /*0058*/ 	.word	index@(.nv.constant0._Z6vecaddPKiS0_Pi)
        /*005c*/ 	.short	0x0380
        /*005e*/ 	.short	0x0018


	//----- nvinfo : EIATTR_SW_WAR
	.align		4
.L_17:
        /*0060*/ 	.byte	0x04, 0x36
        /*0062*/ 	.short	(.L_19 - .L_18)
.L_18:
        /*0064*/ 	.word	0x00000008
.L_19:


//--------------------- .nv.callgraph             --------------------------
	.section	.nv.callgraph,"",@"SHT_CUDA_CALLGRAPH"
	.align	4
	.sectionentsize	8
	.align		4
        /*0000*/ 	.word	0x00000000
	.align		4
        /*0004*/ 	.word	0xffffffff
	.align		4
        /*0008*/ 	.word	0x00000000
	.align		4
        /*000c*/ 	.word	0xfffffffe
	.align		4
        /*0010*/ 	.word	0x00000000
	.align		4
        /*0014*/ 	.word	0xfffffffd
	.align		4
        /*0018*/ 	.word	0x00000000
	.align		4
        /*001c*/ 	.word	0xfffffffc


//--------------------- .text._Z6vecaddPKiS0_Pi   --------------------------
	.section	.text._Z6vecaddPKiS0_Pi,"ax",@progbits
	.align	128
        .global         _Z6vecaddPKiS0_Pi
        .type           _Z6vecaddPKiS0_Pi,@function
        .size           _Z6vecaddPKiS0_Pi,(.L_x_1 - _Z6vecaddPKiS0_Pi)
        .other          _Z6vecaddPKiS0_Pi,@"STO_CUDA_ENTRY STV_DEFAULT"
_Z6vecaddPKiS0_Pi:
.text._Z6vecaddPKiS0_Pi:
[----:B------:R-:W-:Y:S01]  /*0000*/  LDC R1, c[0x0][0x37c] ;  /* 0x0000df00ff017b82 */ /* 0x000fe20000000800 */
[----:B------:R-:W0:Y:S07]  /*0010*/  S2R R9, SR_TID.X ;  /* 0x0000000000097919 */ /* 0x000e2e0000002100 */
[----:B------:R-:W0:Y:S01]  /*0020*/  S2UR UR6, SR_CTAID.X ;  /* 0x00000000000679c3 */ /* 0x000e220000002500 */
[----:B------:R-:W1:Y:S07]  /*0030*/  LDCU.64 UR4, c[0x0][0x358] ;  /* 0x00006b00ff0477ac */ /* 0x000e6e0008000a00 */
[----:B------:R-:W0:Y:S08]  /*0040*/  LDC R0, c[0x0][0x360] ;  /* 0x0000d800ff007b82 */ /* 0x000e300000000800 */
[----:B------:R-:W2:Y:S08]  /*0050*/  LDC.64 R2, c[0x0][0x380] ;  /* 0x0000e000ff027b82 */ /* 0x000eb00000000a00 */
[----:B------:R-:W3:Y:S01]  /*0060*/  LDC.64 R4, c[0x0][0x388] ;  /* 0x0000e200ff047b82 */ /* 0x000ee20000000a00 */
[----:B0-----:R-:W-:-:S07]  /*0070*/  IMAD R9, R0, UR6, R9 ;  /* 0x0000000600097c24 */ /* 0x001fce000f8e0209 */
[----:B------:R-:W0:Y:S01]  /*0080*/  LDC.64 R6, c[0x0][0x390] ;  /* 0x0000e400ff067b82 */ /* 0x000e220000000a00 */
[----:B--2---:R-:W-:-:S06]  /*0090*/  IMAD.WIDE.U32 R2, R9, 0x4, R2 ;  /* 0x0000000409027825 */ /* 0x004fcc00078e0002 */
[----:B-1----:R-:W2:Y:S01]  /*00a0*/  LDG.E R2, desc[UR4][R2.64] ;  /* 0x0000000402027981 */ /* 0x002ea2000c1e1900 */
[----:B---3--:R-:W-:-:S06]  /*00b0*/  IMAD.WIDE.U32 R4, R9, 0x4, R4 ;  /* 0x0000000409047825 */ /* 0x008fcc00078e0004 */
[----:B------:R-:W2:Y:S01]  /*00c0*/  LDG.E R5, desc[UR4][R4.64] ;  /* 0x0000000404057981 */ /* 0x000ea2000c1e1900 */
[----:B0-----:R-:W-:Y:S01]  /*00d0*/  IMAD.WIDE.U32 R6, R9, 0x4, R6 ;  /* 0x0000000409067825 */ /* 0x001fe200078e0006 */
[----:B--2---:R-:W-:-:S05]  /*00e0*/  IADD3 R9, PT, PT, R2, R5, RZ ;  /* 0x0000000502097210 */ /* 0x004fca0007ffe0ff */
[----:B------:R-:W-:Y:S01]  /*00f0*/  STG.E desc[UR4][R6.64], R9 ;  /* 0x0000000906007986 */ /* 0x000fe2000c101904 */
[----:B------:R-:W-:Y:S05]  /*0100*/  EXIT ;  /* 0x000000000000794d */ /* 0x000fea0003800000 */
.L_x_0:
[----:B------:R-:W-:-:S00]  /*0110*/  BRA `(.L_x_0) ;  /* 0xfffffffc00fc7947 */ /* 0x000fc0000383ffff */
[----:B------:R-:W-:-:S00]  /*0120*/  NOP ;  /* 0x0000000000007918 */ /* 0x000fc00000000000 */
        /* <DEDUP_REMOVED lines=13> */
.L_x_1:


//--------------------- .nv.shared.reserved.0     --------------------------
	.section	.nv.shared.reserved.0,"aw",@nobits
	.weak		__nv_reservedSMEM_offset_0_alias
	.size		__nv_reservedSMEM_offset_0_alias, 0, 64
	.other		__nv_reservedSMEM_offset_0_alias,@"STO_CUDA_RESERVED_SHARED STV_DEFAULT"
__nv_reservedSMEM_offset_0_alias:
	.zero		0
	.zero		64


//--------------------- .nv.constant0._Z6vecaddPKiS0_Pi --------------------------
	.section	.nv.constant0._Z6vecaddPKiS0_Pi,"a",@progbits
	.sectionflags	@""
	.align	4
.nv.constant0._Z6vecaddPKiS0_Pi:
	.zero		920


//--------------------- SYMBOLS --------------------------

	.type		.nv.reservedSmem.offset0,@object
	.size		.nv.reservedSmem.offset0,0x4
